//
// Generated by NVIDIA NVVM Compiler
//
// Compiler Build ID: CL-36424714
// Cuda compilation tools, release 13.0, V13.0.88
// Based on NVVM 20.0.0
//

.version 9.0
.target sm_100
.address_size 64

	// .globl	_Z10mainKernelv
.extern .func  (.param .b32 func_retval0) vprintf
(
	.param .b64 vprintf_param_0,
	.param .b64 vprintf_param_1
)
;
.global .align 1 .b8 $str[32] = {72, 101, 108, 108, 111, 32, 119, 111, 114, 108, 100, 33, 32, 77, 121, 32, 116, 104, 114, 101, 97, 100, 73, 100, 32, 105, 115, 32, 37, 100, 10};

.visible .entry _Z10mainKernelv()
{
	.local .align 8 .b8 	__local_depot0[8];
	.reg .b64 	%SP;
	.reg .b64 	%SPL;
	.reg .b32 	%r<4>;
	.reg .b64 	%rd<5>;

	mov.u64 	%SPL, __local_depot0;
	cvta.local.u64 	%SP, %SPL;
	add.u64 	%rd1, %SP, 0;
	add.u64 	%rd2, %SPL, 0;
	mov.u32 	%r1, %tid.x;
	st.local.u32 	[%rd2], %r1;
	mov.u64 	%rd3, $str;
	cvta.global.u64 	%rd4, %rd3;
	{ // callseq 0, 0
	.param .b64 param0;
	st.param.b64 	[param0], %rd4;
	.param .b64 param1;
	st.param.b64 	[param1], %rd1;
	.param .b32 retval0;
	call.uni (retval0), 
	vprintf, 
	(
	param0, 
	param1
	);
	ld.param.b32 	%r2, [retval0];
	} // callseq 0
	ret;

}


// ===== COMPILED SASS (sm_100) =====

	.target	sm_100

	.elftype	@"ET_EXEC"


//--------------------- .note.nv.tkinfo           --------------------------
	.section	.note.nv.tkinfo,"",@"SHT_NOTE"
	.sectionflags	@"SHF_NOTE_NV_TKINFO"
	.tkinfo
        /*0018*/ 	.word	0x00000002
        /*0030*/ 	.string	""
        /*0030*/ 	.string	"ptxas"
        /*0030*/ 	.string	"Cuda compilation tools, release 13.0, V13.0.88"
        /*0030*/ 	.string	"Build cuda_13.0.r13.0/compiler.36424714_0"
        /*0030*/ 	.string	"-arch sm_100 -m 64 "



//--------------------- .note.nv.cuinfo           --------------------------
	.section	.note.nv.cuinfo,"",@"SHT_NOTE"
	.sectionflags	@"SHF_NOTE_NV_CUINFO"
        /*0018*/ 	.short	0x0002
        /*001a*/ 	.short	0x0064
        /*001c*/ 	.short	0x0082
	.zero		2


//--------------------- .nv.info                  --------------------------
	.section	.nv.info,"",@"SHT_CUDA_INFO"
	.align	4


	//----- nvinfo : EIATTR_REGCOUNT
	.align		4
        /*0000*/ 	.byte	0x04, 0x2f
        /*0002*/ 	.short	(.L_2 - .L_1)
	.align		4
.L_1:
        /*0004*/ 	.word	index@(_Z10mainKernelv)
        /*0008*/ 	.word	0x00000018


	//----- nvinfo : EIATTR_FRAME_SIZE
	.align		4
.L_2:
        /*000c*/ 	.byte	0x04, 0x11
        /*000e*/ 	.short	(.L_4 - .L_3)
	.align		4
.L_3:
        /*0010*/ 	.word	index@(_Z10mainKernelv)
        /*0014*/ 	.word	0x00000008


	//----- nvinfo : EIATTR_MIN_STACK_SIZE
	.align		4
.L_4:
        /*0018*/ 	.byte	0x04, 0x12
        /*001a*/ 	.short	(.L_6 - .L_5)
	.align		4
.L_5:
        /*001c*/ 	.word	index@(_Z10mainKernelv)
        /*0020*/ 	.word	0x00000008
.L_6:


//--------------------- .nv.compat                --------------------------
	.section	.nv.compat,"",@"SHT_CUDA_COMPAT_INFO"
	.align	4
        /*0000*/ 	.byte	0x02, 0x09, 0x00, 0x00, 0x02, 0x02, 0x01, 0x00, 0x02, 0x05, 0x05, 0x00, 0x03, 0x07, 0x01, 0x01
        /*0010*/ 	.byte	0x02, 0x03, 0x00, 0x00, 0x02, 0x06, 0x01, 0x00, 0x04, 0x0b, 0x08, 0x00, 0x09, 0x00, 0x00, 0x00
        /*0020*/ 	.byte	0x00, 0x00, 0x00, 0x00


//--------------------- .nv.info._Z10mainKernelv  --------------------------
	.section	.nv.info._Z10mainKernelv,"",@"SHT_CUDA_INFO"
	.sectionflags	@""
	.align	4


	//----- nvinfo : EIATTR_CUDA_API_VERSION
	.align		4
        /*0000*/ 	.byte	0x04, 0x37
        /*0002*/ 	.short	(.L_8 - .L_7)
.L_7:
        /*0004*/ 	.word	0x00000082


	//----- nvinfo : EIATTR_SPARSE_MMA_MASK
	.align		4
.L_8:
        /*0008*/ 	.byte	0x03, 0x50
        /*000a*/ 	.short	0x0000


	//----- nvinfo : EIATTR_MAXREG_COUNT
	.align		4
        /*000c*/ 	.byte	0x03, 0x1b
        /*000e*/ 	.short	0x00ff


	//----- nvinfo : EIATTR_EXTERNS
	.align		4
        /*0010*/ 	.byte	0x04, 0x0f
        /*0012*/ 	.short	(.L_10 - .L_9)


	//   ....[0]....
	.align		4
.L_9:
        /*0014*/ 	.word	index@(vprintf)


	//----- nvinfo : EIATTR_MERCURY_ISA_VERSION
	.align		4
.L_10:
        /*0018*/ 	.byte	0x03, 0x5f
        /*001a*/ 	.short	0x0101


	//----- nvinfo : EIATTR_VRC_CTA_INIT_COUNT
	.align		4
        /*001c*/ 	.byte	0x02, 0x4a
	.zero		1
	.zero		1


	//----- nvinfo : EIATTR_SYSCALL_OFFSETS
	.align		4
        /*0020*/ 	.byte	0x04, 0x46
        /*0022*/ 	.short	(.L_12 - .L_11)


	//   ....[0]....
.L_11:
        /*0024*/ 	.word	0x000000e0


	//----- nvinfo : EIATTR_EXIT_INSTR_OFFSETS
	.align		4
.L_12:
        /*0028*/ 	.byte	0x04, 0x1c
        /*002a*/ 	.short	(.L_14 - .L_13)


	//   ....[0]....
.L_13:
        /*002c*/ 	.word	0x000000f0


	//----- nvinfo : EIATTR_SW_WAR
	.align		4
.L_14:
        /*0030*/ 	.byte	0x04, 0x36
        /*0032*/ 	.short	(.L_16 - .L_15)
.L_15:
        /*0034*/ 	.word	0x00000008
.L_16:


//--------------------- .nv.callgraph             --------------------------
	.section	.nv.callgraph,"",@"SHT_CUDA_CALLGRAPH"
	.align	4
	.sectionentsize	8
	.align		4
        /*0000*/ 	.word	0x00000000
	.align		4
        /*0004*/ 	.word	0xffffffff
	.align		4
        /*0008*/ 	.word	index@(_Z10mainKernelv)
	.align		4
        /*000c*/ 	.word	index@(vprintf)
	.align		4
        /*0010*/ 	.word	0x00000000
	.align		4
        /*0014*/ 	.word	0xfffffffe
	.align		4
        /*0018*/ 	.word	0x00000000
	.align		4
        /*001c*/ 	.word	0xfffffffd
	.align		4
        /*0020*/ 	.word	0x00000000
	.align		4
        /*0024*/ 	.word	0xfffffffc


//--------------------- .nv.constant4             --------------------------
	.section	.nv.constant4,"a",@progbits
	.align	8
	.align		8
.nv.constant4:
        /*0000*/ 	.dword	vprintf
	.align		8
        /*0008*/ 	.dword	$str


//--------------------- .text._Z10mainKernelv     --------------------------
	.section	.text._Z10mainKernelv,"ax",@progbits
	.align	128
        .global         _Z10mainKernelv
        .type           _Z10mainKernelv,@function
        .size           _Z10mainKernelv,(.L_x_2 - _Z10mainKernelv)
        .other          _Z10mainKernelv,@"STO_CUDA_ENTRY STV_DEFAULT"
_Z10mainKernelv:
.text._Z10mainKernelv:
[----:B------:R-:W0:Y:S01]  /*0000*/  LDC R1, c[0x0][0x37c] ;  /* 0x0000df00ff017b82 */ /* 0x000e220000000800 */
[----:B------:R-:W1:Y:S01]  /*0010*/  S2R R8, SR_TID.X ;  /* 0x0000000000087919 */ /* 0x000e620000002100 */
[----:B0-----:R-:W-:Y:S01]  /*0020*/  VIADD R1, R1, 0xfffffff8 ;  /* 0xfffffff801017836 */ /* 0x001fe20000000000 */
[----:B------:R-:W-:Y:S01]  /*0030*/  MOV R0, 0x0 ;  /* 0x0000000000007802 */ /* 0x000fe20000000f00 */
[----:B------:R-:W0:Y:S04]  /*0040*/  LDCU UR4, c[0x0][0x2f8] ;  /* 0x00005f00ff0477ac */ /* 0x000e280008000800 */
[----:B------:R2:W3:Y:S01]  /*0050*/  LDC.64 R2, c[0x4][R0] ;  /* 0x0100000000027b82 */ /* 0x0004e20000000a00 */
[----:B------:R-:W4:Y:S01]  /*0060*/  LDCU.64 UR6, c[0x4][0x8] ;  /* 0x01000100ff0677ac */ /* 0x000f220008000a00 */
[----:B------:R-:W5:Y:S01]  /*0070*/  LDCU UR5, c[0x0][0x2fc] ;  /* 0x00005f80ff0577ac */ /* 0x000f620008000800 */
[----:B0-----:R-:W-:Y:S01]  /*0080*/  IADD3 R6, P0, PT, R1, UR4, RZ ;  /* 0x0000000401067c10 */ /* 0x001fe2000ff1e0ff */
[----:B----4-:R-:W-:Y:S01]  /*0090*/  IMAD.U32 R4, RZ, RZ, UR6 ;  /* 0x00000006ff047e24 */ /* 0x010fe2000f8e00ff */
[----:B------:R-:W-:-:S03]  /*00a0*/  MOV R5, UR7 ;  /* 0x0000000700057c02 */ /* 0x000fc60008000f00 */
[----:B-----5:R-:W-:Y:S01]  /*00b0*/  IMAD.X R7, RZ, RZ, UR5, P0 ;  /* 0x00000005ff077e24 */ /* 0x020fe200080e06ff */
[----:B-1----:R2:W-:Y:S07]  /*00c0*/  STL [R1], R8 ;  /* 0x0000000801007387 */ /* 0x0025ee0000100800 */
[----:B------:R-:W-:-:S07]  /*00d0*/  LEPC R20, `(.L_x_0) ;  /* 0x000000001014794e */ /* 0x000fce0000000000 */
[----:B--23--:R-:W-:Y:S05]  /*00e0*/  CALL.ABS.NOINC R2 ;  /* 0x0000000002007343 */ /* 0x00cfea0003c00000 */
.L_x_0:
[----:B------:R-:W-:Y:S05]  /*00f0*/  EXIT ;  /* 0x000000000000794d */ /* 0x000fea0003800000 */
.L_x_1:
[----:B------:R-:W-:-:S00]  /*0100*/  BRA `(.L_x_1) ;  /* 0xfffffffc00fc7947 */ /* 0x000fc0000383ffff */
[----:B------:R-:W-:-:S00]  /*0110*/  NOP ;  /* 0x0000000000007918 */ /* 0x000fc00000000000 */
        /* <DEDUP_REMOVED lines=14> */
.L_x_2:


//--------------------- .nv.global.init           --------------------------
	.section	.nv.global.init,"aw",@progbits
.nv.global.init:
	.type		$str,@object
	.size		$str,(.L_0 - $str)
$str:
        /*0000*/ 	.byte	0x48, 0x65, 0x6c, 0x6c, 0x6f, 0x20, 0x77, 0x6f, 0x72, 0x6c, 0x64, 0x21, 0x20, 0x4d, 0x79, 0x20
        /*0010*/ 	.byte	0x74, 0x68, 0x72, 0x65, 0x61, 0x64, 0x49, 0x64, 0x20, 0x69, 0x73, 0x20, 0x25, 0x64, 0x0a, 0x00
.L_0:


//--------------------- .nv.shared.reserved.0     --------------------------
	.section	.nv.shared.reserved.0,"aw",@nobits
	.weak		__nv_reservedSMEM_offset_0_alias
	.size		__nv_reservedSMEM_offset_0_alias, 0, 64
	.other		__nv_reservedSMEM_offset_0_alias,@"STO_CUDA_RESERVED_SHARED STV_DEFAULT"
__nv_reservedSMEM_offset_0_alias:
	.zero		0
	.zero		64


//--------------------- .nv.constant0._Z10mainKernelv --------------------------
	.section	.nv.constant0._Z10mainKernelv,"a",@progbits
	.sectionflags	@""
	.align	4
.nv.constant0._Z10mainKernelv:
	.zero		896


//--------------------- SYMBOLS --------------------------

	.type		.nv.reservedSmem.offset0,@object
	.size		.nv.reservedSmem.offset0,0x4
	.type		vprintf,@function
